//
// Generated by NVIDIA NVVM Compiler
//
// Compiler Build ID: CL-36424714
// Cuda compilation tools, release 13.0, V13.0.88
// Based on NVVM 20.0.0
//

.version 9.0
.target sm_100
.address_size 64

	// .globl	_Z8functionPfS_S_i

.visible .entry _Z8functionPfS_S_i(
	.param .u64 .ptr .align 1 _Z8functionPfS_S_i_param_0,
	.param .u64 .ptr .align 1 _Z8functionPfS_S_i_param_1,
	.param .u64 .ptr .align 1 _Z8functionPfS_S_i_param_2,
	.param .u32 _Z8functionPfS_S_i_param_3
)
{
	.reg .pred 	%p<2>;
	.reg .b32 	%r<6>;
	.reg .b32 	%f<4>;
	.reg .b64 	%rd<11>;

	ld.param.u64 	%rd1, [_Z8functionPfS_S_i_param_0];
	ld.param.u64 	%rd2, [_Z8functionPfS_S_i_param_1];
	ld.param.u64 	%rd3, [_Z8functionPfS_S_i_param_2];
	ld.param.u32 	%r2, [_Z8functionPfS_S_i_param_3];
	mov.u32 	%r3, %ctaid.x;
	mov.u32 	%r4, %ntid.x;
	mov.u32 	%r5, %tid.x;
	mad.lo.s32 	%r1, %r3, %r4, %r5;
	setp.ge.s32 	%p1, %r1, %r2;
	@%p1 bra 	$L__BB0_2;
	cvta.to.global.u64 	%rd4, %rd1;
	cvta.to.global.u64 	%rd5, %rd2;
	cvta.to.global.u64 	%rd6, %rd3;
	mul.wide.s32 	%rd7, %r1, 4;
	add.s64 	%rd8, %rd4, %rd7;
	ld.global.f32 	%f1, [%rd8];
	add.s64 	%rd9, %rd5, %rd7;
	ld.global.f32 	%f2, [%rd9];
	add.f32 	%f3, %f1, %f2;
	add.s64 	%rd10, %rd6, %rd7;
	st.global.f32 	[%rd10], %f3;
$L__BB0_2:
	ret;

}


// ===== COMPILED SASS (sm_100) =====

	.target	sm_100

	.elftype	@"ET_EXEC"


//--------------------- .note.nv.tkinfo           --------------------------
	.section	.note.nv.tkinfo,"",@"SHT_NOTE"
	.sectionflags	@"SHF_NOTE_NV_TKINFO"
	.tkinfo
        /*0018*/ 	.word	0x00000002
        /*0030*/ 	.string	""
        /*0030*/ 	.string	"ptxas"
        /*0030*/ 	.string	"Cuda compilation tools, release 13.0, V13.0.88"
        /*0030*/ 	.string	"Build cuda_13.0.r13.0/compiler.36424714_0"
        /*0030*/ 	.string	"-arch sm_100 -m 64 "



//--------------------- .note.nv.cuinfo           --------------------------
	.section	.note.nv.cuinfo,"",@"SHT_NOTE"
	.sectionflags	@"SHF_NOTE_NV_CUINFO"
        /*0018*/ 	.short	0x0002
        /*001a*/ 	.short	0x0064
        /*001c*/ 	.short	0x0082
	.zero		2


//--------------------- .nv.info                  --------------------------
	.section	.nv.info,"",@"SHT_CUDA_INFO"
	.align	4


	//----- nvinfo : EIATTR_REGCOUNT
	.align		4
        /*0000*/ 	.byte	0x04, 0x2f
        /*0002*/ 	.short	(.L_1 - .L_0)
	.align		4
.L_0:
        /*0004*/ 	.word	index@(_Z8functionPfS_S_i)
        /*0008*/ 	.word	0x0000000c


	//----- nvinfo : EIATTR_FRAME_SIZE
	.align		4
.L_1:
        /*000c*/ 	.byte	0x04, 0x11
        /*000e*/ 	.short	(.L_3 - .L_2)
	.align		4
.L_2:
        /*0010*/ 	.word	index@(_Z8functionPfS_S_i)
        /*0014*/ 	.word	0x00000000


	//----- nvinfo : EIATTR_MIN_STACK_SIZE
	.align		4
.L_3:
        /*0018*/ 	.byte	0x04, 0x12
        /*001a*/ 	.short	(.L_5 - .L_4)
	.align		4
.L_4:
        /*001c*/ 	.word	index@(_Z8functionPfS_S_i)
        /*0020*/ 	.word	0x00000000
.L_5:


//--------------------- .nv.compat                --------------------------
	.section	.nv.compat,"",@"SHT_CUDA_COMPAT_INFO"
	.align	4
        /*0000*/ 	.byte	0x02, 0x09, 0x00, 0x00, 0x02, 0x02, 0x01, 0x00, 0x02, 0x05, 0x05, 0x00, 0x03, 0x07, 0x01, 0x01
        /*0010*/ 	.byte	0x02, 0x03, 0x00, 0x00, 0x02, 0x06, 0x01, 0x00, 0x04, 0x0b, 0x08, 0x00, 0x09, 0x00, 0x00, 0x00
        /*0020*/ 	.byte	0x00, 0x00, 0x00, 0x00


//--------------------- .nv.info._Z8functionPfS_S_i --------------------------
	.section	.nv.info._Z8functionPfS_S_i,"",@"SHT_CUDA_INFO"
	.sectionflags	@""
	.align	4


	//----- nvinfo : EIATTR_CUDA_API_VERSION
	.align		4
        /*0000*/ 	.byte	0x04, 0x37
        /*0002*/ 	.short	(.L_7 - .L_6)
.L_6:
        /*0004*/ 	.word	0x00000082


	//----- nvinfo : EIATTR_KPARAM_INFO
	.align		4
.L_7:
        /*0008*/ 	.byte	0x04, 0x17
        /*000a*/ 	.short	(.L_9 - .L_8)
.L_8:
        /*000c*/ 	.word	0x00000000
        /*0010*/ 	.short	0x0003
        /*0012*/ 	.short	0x0018
        /*0014*/ 	.byte	0x00, 0xf0, 0x11, 0x00


	//----- nvinfo : EIATTR_KPARAM_INFO
	.align		4
.L_9:
        /*0018*/ 	.byte	0x04, 0x17
        /*001a*/ 	.short	(.L_11 - .L_10)
.L_10:
        /*001c*/ 	.word	0x00000000
        /*0020*/ 	.short	0x0002
        /*0022*/ 	.short	0x0010
        /*0024*/ 	.byte	0x00, 0xf5, 0x21, 0x00


	//----- nvinfo : EIATTR_KPARAM_INFO
	.align		4
.L_11:
        /*0028*/ 	.byte	0x04, 0x17
        /*002a*/ 	.short	(.L_13 - .L_12)
.L_12:
        /*002c*/ 	.word	0x00000000
        /*0030*/ 	.short	0x0001
        /*0032*/ 	.short	0x0008
        /*0034*/ 	.byte	0x00, 0xf5, 0x21, 0x00


	//----- nvinfo : EIATTR_KPARAM_INFO
	.align		4
.L_13:
        /*0038*/ 	.byte	0x04, 0x17
        /*003a*/ 	.short	(.L_15 - .L_14)
.L_14:
        /*003c*/ 	.word	0x00000000
        /*0040*/ 	.short	0x0000
        /*0042*/ 	.short	0x0000
        /*0044*/ 	.byte	0x00, 0xf5, 0x21, 0x00


	//----- nvinfo : EIATTR_SPARSE_MMA_MASK
	.align		4
.L_15:
        /*0048*/ 	.byte	0x03, 0x50
        /*004a*/ 	.short	0x0000


	//----- nvinfo : EIATTR_MAXREG_COUNT
	.align		4
        /*004c*/ 	.byte	0x03, 0x1b
        /*004e*/ 	.short	0x00ff


	//----- nvinfo : EIATTR_MERCURY_ISA_VERSION
	.align		4
        /*0050*/ 	.byte	0x03, 0x5f
        /*0052*/ 	.short	0x0101


	//----- nvinfo : EIATTR_VRC_CTA_INIT_COUNT
	.align		4
        /*0054*/ 	.byte	0x02, 0x4a
	.zero		1
	.zero		1


	//----- nvinfo : EIATTR_EXIT_INSTR_OFFSETS
	.align		4
        /*0058*/ 	.byte	0x04, 0x1c
        /*005a*/ 	.short	(.L_17 - .L_16)


	//   ....[0]....
.L_16:
        /*005c*/ 	.word	0x00000070


	//   ....[1]....
        /*0060*/ 	.word	0x00000130


	//----- nvinfo : EIATTR_CBANK_PARAM_SIZE
	.align		4
.L_17:
        /*0064*/ 	.byte	0x03, 0x19
        /*0066*/ 	.short	0x001c


	//----- nvinfo : EIATTR_PARAM_CBANK
	.align		4
        /*0068*/ 	.byte	0x04, 0x0a
        /*006a*/ 	.short	(.L_19 - .L_18)
	.align		4
.L_18:
        /*006c*/ 	.word	index@(.nv.constant0._Z8functionPfS_S_i)
        /*0070*/ 	.short	0x0380
        /*0072*/ 	.short	0x001c


	//----- nvinfo : EIATTR_SW_WAR
	.align		4
.L_19:
        /*0074*/ 	.byte	0x04, 0x36
        /*0076*/ 	.short	(.L_21 - .L_20)
.L_20:
        /*0078*/ 	.word	0x00000008
.L_21:


//--------------------- .nv.callgraph             --------------------------
	.section	.nv.callgraph,"",@"SHT_CUDA_CALLGRAPH"
	.align	4
	.sectionentsize	8
	.align		4
        /*0000*/ 	.word	0x00000000
	.align		4
        /*0004*/ 	.word	0xffffffff
	.align		4
        /*0008*/ 	.word	0x00000000
	.align		4
        /*000c*/ 	.word	0xfffffffe
	.align		4
        /*0010*/ 	.word	0x00000000
	.align		4
        /*0014*/ 	.word	0xfffffffd
	.align		4
        /*0018*/ 	.word	0x00000000
	.align		4
        /*001c*/ 	.word	0xfffffffc


//--------------------- .text._Z8functionPfS_S_i  --------------------------
	.section	.text._Z8functionPfS_S_i,"ax",@progbits
	.align	128
        .global         _Z8functionPfS_S_i
        .type           _Z8functionPfS_S_i,@function
        .size           _Z8functionPfS_S_i,(.L_x_1 - _Z8functionPfS_S_i)
        .other          _Z8functionPfS_S_i,@"STO_CUDA_ENTRY STV_DEFAULT"
_Z8functionPfS_S_i:
.text._Z8functionPfS_S_i:
[----:B------:R-:W-:Y:S01]  /*0000*/  LDC R1, c[0x0][0x37c] ;  /* 0x0000df00ff017b82 */ /* 0x000fe20000000800 */
[----:B------:R-:W0:Y:S07]  /*0010*/  S2R R0, SR_TID.X ;  /* 0x0000000000007919 */ /* 0x000e2e0000002100 */
[----:B------:R-:W0:Y:S01]  /*0020*/  S2UR UR4, SR_CTAID.X ;  /* 0x00000000000479c3 */ /* 0x000e220000002500 */
[----:B------:R-:W1:Y:S07]  /*0030*/  LDCU UR5, c[0x0][0x398] ;  /* 0x00007300ff0577ac */ /* 0x000e6e0008000800 */
[----:B------:R-:W0:Y:S02]  /*0040*/  LDC R9, c[0x0][0x360] ;  /* 0x0000d800ff097b82 */ /* 0x000e240000000800 */
[----:B0-----:R-:W-:-:S05]  /*0050*/  IMAD R9, R9, UR4, R0 ;  /* 0x0000000409097c24 */ /* 0x001fca000f8e0200 */
[----:B-1----:R-:W-:-:S13]  /*0060*/  ISETP.GE.AND P0, PT, R9, UR5, PT ;  /* 0x0000000509007c0c */ /* 0x002fda000bf06270 */
[----:B------:R-:W-:Y:S05]  /*0070*/  @P0 EXIT ;  /* 0x000000000000094d */ /* 0x000fea0003800000 */
[----:B------:R-:W0:Y:S01]  /*0080*/  LDC.64 R2, c[0x0][0x380] ;  /* 0x0000e000ff027b82 */ /* 0x000e220000000a00 */
[----:B------:R-:W1:Y:S07]  /*0090*/  LDCU.64 UR4, c[0x0][0x358] ;  /* 0x00006b00ff0477ac */ /* 0x000e6e0008000a00 */
[----:B------:R-:W2:Y:S08]  /*00a0*/  LDC.64 R4, c[0x0][0x388] ;  /* 0x0000e200ff047b82 */ /* 0x000eb00000000a00 */
[----:B------:R-:W3:Y:S01]  /*00b0*/  LDC.64 R6, c[0x0][0x390] ;  /* 0x0000e400ff067b82 */ /* 0x000ee20000000a00 */
[----:B0-----:R-:W-:-:S06]  /*00c0*/  IMAD.WIDE R2, R9, 0x4, R2 ;  /* 0x0000000409027825 */ /* 0x001fcc00078e0202 */
[----:B-1----:R-:W4:Y:S01]  /*00d0*/  LDG.E R2, desc[UR4][R2.64] ;  /* 0x0000000402027981 */ /* 0x002f22000c1e1900 */
[----:B--2---:R-:W-:-:S06]  /*00e0*/  IMAD.WIDE R4, R9, 0x4, R4 ;  /* 0x0000000409047825 */ /* 0x004fcc00078e0204 */
[----:B------:R-:W4:Y:S01]  /*00f0*/  LDG.E R5, desc[UR4][R4.64] ;  /* 0x0000000404057981 */ /* 0x000f22000c1e1900 */
[----:B---3--:R-:W-:-:S04]  /*0100*/  IMAD.WIDE R6, R9, 0x4, R6 ;  /* 0x0000000409067825 */ /* 0x008fc800078e0206 */
[----:B----4-:R-:W-:-:S05]  /*0110*/  FADD R9, R2, R5 ;  /* 0x0000000502097221 */ /* 0x010fca0000000000 */
[----:B------:R-:W-:Y:S01]  /*0120*/  STG.E desc[UR4][R6.64], R9 ;  /* 0x0000000906007986 */ /* 0x000fe2000c101904 */
[----:B------:R-:W-:Y:S05]  /*0130*/  EXIT ;  /* 0x000000000000794d */ /* 0x000fea0003800000 */
.L_x_0:
[----:B------:R-:W-:-:S00]  /*0140*/  BRA `(.L_x_0) ;  /* 0xfffffffc00fc7947 */ /* 0x000fc0000383ffff */
[----:B------:R-:W-:-:S00]  /*0150*/  NOP ;  /* 0x0000000000007918 */ /* 0x000fc00000000000 */
        /* <DEDUP_REMOVED lines=10> */
.L_x_1:


//--------------------- .nv.shared.reserved.0     --------------------------
	.section	.nv.shared.reserved.0,"aw",@nobits
	.weak		__nv_reservedSMEM_offset_0_alias
	.size		__nv_reservedSMEM_offset_0_alias, 0, 64
	.other		__nv_reservedSMEM_offset_0_alias,@"STO_CUDA_RESERVED_SHARED STV_DEFAULT"
__nv_reservedSMEM_offset_0_alias:
	.zero		0
	.zero		64


//--------------------- .nv.constant0._Z8functionPfS_S_i --------------------------
	.section	.nv.constant0._Z8functionPfS_S_i,"a",@progbits
	.sectionflags	@""
	.align	4
.nv.constant0._Z8functionPfS_S_i:
	.zero		924


//--------------------- SYMBOLS --------------------------

	.type		.nv.reservedSmem.offset0,@object
	.size		.nv.reservedSmem.offset0,0x4
